	.headerflags	@"EF_CUDA_TEXMODE_UNIFIED EF_CUDA_64BIT_ADDRESS EF_CUDA_ACCELERATORS EF_CUDA_SM90 EF_CUDA_VIRTUAL_SM(EF_CUDA_SM90)"
	.elftype	@"ET_EXEC"


//--------------------- .nv.info                  --------------------------
	.section	.nv.info,"",@"SHT_CUDA_INFO"
	.align	4


	//----- nvinfo : EIATTR_REGCOUNT
	.align		4
        /*0000*/ 	.byte	0x04, 0x2f
        /*0002*/ 	.short	(.L_1 - .L_0)
	.align		4
.L_0:
        /*0004*/ 	.word	index@(triton_poi_fused_add_div_native_layer_norm_7)
        /*0008*/ 	.word	0x0000001e


	//----- nvinfo : EIATTR_MIN_STACK_SIZE
	.align		4
.L_1:
        /*000c*/ 	.byte	0x04, 0x12
        /*000e*/ 	.short	(.L_3 - .L_2)
	.align		4
.L_2:
        /*0010*/ 	.word	index@(triton_poi_fused_add_div_native_layer_norm_7)
        /*0014*/ 	.word	0x00000000


	//----- nvinfo : EIATTR_FRAME_SIZE
	.align		4
.L_3:
        /*0018*/ 	.byte	0x04, 0x11
        /*001a*/ 	.short	(.L_5 - .L_4)
	.align		4
.L_4:
        /*001c*/ 	.word	index@(triton_poi_fused_add_div_native_layer_norm_7)
        /*0020*/ 	.word	0x00000000


	//----- nvinfo : EIATTR_MIN_STACK_SIZE
	.align		4
.L_5:
        /*0024*/ 	.byte	0x04, 0x12
        /*0026*/ 	.short	(.L_7 - .L_6)
	.align		4
.L_6:
        /*0028*/ 	.word	index@(triton_poi_fused_add_div_native_layer_norm_7)
        /*002c*/ 	.word	0x00000000
.L_7:


//--------------------- .nv.info.triton_poi_fused_add_div_native_layer_norm_7 --------------------------
	.section	.nv.info.triton_poi_fused_add_div_native_layer_norm_7,"",@"SHT_CUDA_INFO"
	.sectionflags	@""
	.align	4


	//----- nvinfo : EIATTR_CUDA_API_VERSION
	.align		4
        /*0000*/ 	.byte	0x04, 0x37
        /*0002*/ 	.short	(.L_9 - .L_8)
.L_8:
        /*0004*/ 	.word	0x0000007c


	//----- nvinfo : EIATTR_KPARAM_INFO
	.align		4
.L_9:
        /*0008*/ 	.byte	0x04, 0x17
        /*000a*/ 	.short	(.L_11 - .L_10)
.L_10:
        /*000c*/ 	.word	0x00000000
        /*0010*/ 	.short	0x0005
        /*0012*/ 	.short	0x0028
        /*0014*/ 	.byte	0x00, 0xf0, 0x11, 0x00


	//----- nvinfo : EIATTR_KPARAM_INFO
	.align		4
.L_11:
        /*0018*/ 	.byte	0x04, 0x17
        /*001a*/ 	.short	(.L_13 - .L_12)
.L_12:
        /*001c*/ 	.word	0x00000000
        /*0020*/ 	.short	0x0004
        /*0022*/ 	.short	0x0020
        /*0024*/ 	.byte	0x00, 0xf4, 0x21, 0x00


	//----- nvinfo : EIATTR_KPARAM_INFO
	.align		4
.L_13:
        /*0028*/ 	.byte	0x04, 0x17
        /*002a*/ 	.short	(.L_15 - .L_14)
.L_14:
        /*002c*/ 	.word	0x00000000
        /*0030*/ 	.short	0x0003
        /*0032*/ 	.short	0x0018
        /*0034*/ 	.byte	0x00, 0xf4, 0x21, 0x00


	//----- nvinfo : EIATTR_KPARAM_INFO
	.align		4
.L_15:
        /*0038*/ 	.byte	0x04, 0x17
        /*003a*/ 	.short	(.L_17 - .L_16)
.L_16:
        /*003c*/ 	.word	0x00000000
        /*0040*/ 	.short	0x0002
        /*0042*/ 	.short	0x0010
        /*0044*/ 	.byte	0x00, 0xf4, 0x21, 0x00


	//----- nvinfo : EIATTR_KPARAM_INFO
	.align		4
.L_17:
        /*0048*/ 	.byte	0x04, 0x17
        /*004a*/ 	.short	(.L_19 - .L_18)
.L_18:
        /*004c*/ 	.word	0x00000000
        /*0050*/ 	.short	0x0001
        /*0052*/ 	.short	0x0008
        /*0054*/ 	.byte	0x00, 0xf4, 0x21, 0x00


	//----- nvinfo : EIATTR_KPARAM_INFO
	.align		4
.L_19:
        /*0058*/ 	.byte	0x04, 0x17
        /*005a*/ 	.short	(.L_21 - .L_20)
.L_20:
        /*005c*/ 	.word	0x00000000
        /*0060*/ 	.short	0x0000
        /*0062*/ 	.short	0x0000
        /*0064*/ 	.byte	0x00, 0xf4, 0x21, 0x00


	//----- nvinfo : EIATTR_SPARSE_MMA_MASK
	.align		4
.L_21:
        /*0068*/ 	.byte	0x03, 0x50
        /*006a*/ 	.short	0x0000


	//----- nvinfo : EIATTR_MAXREG_COUNT
	.align		4
        /*006c*/ 	.byte	0x03, 0x1b
        /*006e*/ 	.short	0x00ff


	//----- nvinfo : EIATTR_EXIT_INSTR_OFFSETS
	.align		4
        /*0070*/ 	.byte	0x04, 0x1c
        /*0072*/ 	.short	(.L_23 - .L_22)


	//   ....[0]....
.L_22:
        /*0074*/ 	.word	0x00000590


	//   ....[1]....
        /*0078*/ 	.word	0x000005d0


	//----- nvinfo : EIATTR_REQNTID
	.align		4
.L_23:
        /*007c*/ 	.byte	0x04, 0x10
        /*007e*/ 	.short	(.L_25 - .L_24)
.L_24:
        /*0080*/ 	.word	0x00000020
        /*0084*/ 	.word	0x00000001
        /*0088*/ 	.word	0x00000001


	//----- nvinfo : EIATTR_CBANK_PARAM_SIZE
	.align		4
.L_25:
        /*008c*/ 	.byte	0x03, 0x19
        /*008e*/ 	.short	0x002c


	//----- nvinfo : EIATTR_PARAM_CBANK
	.align		4
        /*0090*/ 	.byte	0x04, 0x0a
        /*0092*/ 	.short	(.L_27 - .L_26)
	.align		4
.L_26:
        /*0094*/ 	.word	index@(.nv.constant0.triton_poi_fused_add_div_native_layer_norm_7)
        /*0098*/ 	.short	0x0210
        /*009a*/ 	.short	0x002c


	//----- nvinfo : EIATTR_SW_WAR
	.align		4
.L_27:
        /*009c*/ 	.byte	0x04, 0x36
        /*009e*/ 	.short	(.L_29 - .L_28)
.L_28:
        /*00a0*/ 	.word	0x00000008
.L_29:


//--------------------- .nv.callgraph             --------------------------
	.section	.nv.callgraph,"",@"SHT_CUDA_CALLGRAPH"
	.align	4
	.sectionentsize	8
	.align		4
        /*0000*/ 	.word	0x00000000
	.align		4
        /*0004*/ 	.word	0xffffffff
	.align		4
        /*0008*/ 	.word	0x00000000
	.align		4
        /*000c*/ 	.word	0xfffffffe
	.align		4
        /*0010*/ 	.word	0x00000000
	.align		4
        /*0014*/ 	.word	0xfffffffd
	.align		4
        /*0018*/ 	.word	0x00000000
	.align		4
        /*001c*/ 	.word	0xfffffffc


//--------------------- .text.triton_poi_fused_add_div_native_layer_norm_7 --------------------------
	.section	.text.triton_poi_fused_add_div_native_layer_norm_7,"ax",@progbits
	.align	128
        .global         triton_poi_fused_add_div_native_layer_norm_7
        .type           triton_poi_fused_add_div_native_layer_norm_7,@function
        .size           triton_poi_fused_add_div_native_layer_norm_7,(.L_x_1 - triton_poi_fused_add_div_native_layer_norm_7)
        .other          triton_poi_fused_add_div_native_layer_norm_7,@"STO_CUDA_ENTRY STV_DEFAULT"
triton_poi_fused_add_div_native_layer_norm_7:
.text.triton_poi_fused_add_div_native_layer_norm_7:
[----:B------:R-:W0:Y:S01]  /*0000*/  LDC R1, c[0x0][0x28] ;  /* 0x00000a00ff017b82 */ /* 0x000e220000000800 */
[----:B------:R-:W1:Y:S07]  /*0010*/  S2R R0, SR_TID.X ;  /* 0x0000000000007919 */ /* 0x000e6e0000002100 */
[----:B------:R-:W2:Y:S01]  /*0020*/  LDC.64 R6, c[0x0][0x220] ;  /* 0x00008800ff067b82 */ /* 0x000ea20000000a00 */
[----:B------:R-:W-:Y:S01]  /*0030*/  ULDC.64 UR4, c[0x0][0x208] ;  /* 0x0000820000047ab9 */ /* 0x000fe20000000a00 */
[----:B------:R-:W3:Y:S06]  /*0040*/  S2R R9, SR_CTAID.X ;  /* 0x0000000000097919 */ /* 0x000eec0000002500 */
[----:B------:R-:W4:Y:S08]  /*0050*/  LDC.64 R4, c[0x0][0x218] ;  /* 0x00008600ff047b82 */ /* 0x000f300000000a00 */
[----:B------:R-:W5:Y:S01]  /*0060*/  LDC.64 R2, c[0x0][0x210] ;  /* 0x00008400ff027b82 */ /* 0x000f620000000a00 */
[----:B------:R-:W-:Y:S01]  /*0070*/  HFMA2.MMA R14, -RZ, RZ, 0, 0 ;  /* 0x00000000ff0e7435 */ /* 0x000fe200000001ff */
[----:B------:R-:W-:Y:S01]  /*0080*/  MOV R10, RZ ;  /* 0x000000ff000a7202 */ /* 0x000fe20000000f00 */
[----:B--2---:R-:W2:Y:S04]  /*0090*/  LDG.E R11, desc[UR4][R6.64] ;  /* 0x00000004060b7981 */ /* 0x004ea8000c1e1900 */
[----:B------:R-:W2:Y:S01]  /*00a0*/  LDG.E R15, desc[UR4][R6.64+0x4] ;  /* 0x00000404060f7981 */ /* 0x000ea2000c1e1900 */
[----:B-1----:R-:W-:-:S03]  /*00b0*/  SHF.L.U32 R0, R0, 0x1, RZ ;  /* 0x0000000100007819 */ /* 0x002fc600000006ff */
[----:B------:R-:W2:Y:S01]  /*00c0*/  LDG.E R20, desc[UR4][R6.64+0x8] ;  /* 0x0000080406147981 */ /* 0x000ea2000c1e1900 */
[----:B------:R-:W-:-:S03]  /*00d0*/  LOP3.LUT R0, R0, 0x3e, RZ, 0xc0, !PT ;  /* 0x0000003e00007812 */ /* 0x000fc600078ec0ff */
[----:B------:R1:W2:Y:S01]  /*00e0*/  LDG.E R25, desc[UR4][R6.64+0xc] ;  /* 0x00000c0406197981 */ /* 0x0002a2000c1e1900 */
[----:B---3--:R-:W-:-:S04]  /*00f0*/  LEA R0, R9, R0, 0x6 ;  /* 0x0000000009007211 */ /* 0x008fc800078e30ff */
[C---:B------:R-:W-:Y:S02]  /*0100*/  ISETP.GE.AND P0, PT, R0.reuse, 0x40, PT ;  /* 0x000000400000780c */ /* 0x040fe40003f06270 */
[----:B------:R-:W-:Y:S02]  /*0110*/  SHF.L.U32 R9, R0, 0x2, RZ ;  /* 0x0000000200097819 */ /* 0x000fe400000006ff */
[----:B-1----:R-:W-:-:S03]  /*0120*/  CS2R R6, SRZ ;  /* 0x0000000000067805 */ /* 0x002fc6000001ff00 */
[----:B----4-:R-:W-:Y:S01]  /*0130*/  IMAD.WIDE R4, R9, 0x4, R4 ;  /* 0x0000000409047825 */ /* 0x010fe200078e0204 */
[----:B------:R-:W-:-:S03]  /*0140*/  CS2R R18, SRZ ;  /* 0x0000000000127805 */ /* 0x000fc6000001ff00 */
[----:B-----5:R-:W-:Y:S01]  /*0150*/  IMAD.WIDE R2, R9, 0x4, R2 ;  /* 0x0000000409027825 */ /* 0x020fe200078e0202 */
[----:B------:R-:W-:Y:S02]  /*0160*/  CS2R R8, SRZ ;  /* 0x0000000000087805 */ /* 0x000fe4000001ff00 */
[----:B------:R-:W-:Y:S01]  /*0170*/  CS2R R12, SRZ ;  /* 0x00000000000c7805 */ /* 0x000fe2000001ff00 */
[----:B------:R-:W2:Y:S01]  /*0180*/  @!P0 LDG.E.EL R6, desc[UR4][R4.64+0x10] ;  /* 0x0000100404068981 */ /* 0x000ea2000c2e1900 */
[----:B------:R-:W-:Y:S01]  /*0190*/  HFMA2.MMA R21, -RZ, RZ, 0, 0 ;  /* 0x00000000ff157435 */ /* 0x000fe200000001ff */
[----:B------:R-:W-:Y:S02]  /*01a0*/  CS2R R22, SRZ ;  /* 0x0000000000167805 */ /* 0x000fe4000001ff00 */
[----:B------:R-:W3:Y:S01]  /*01b0*/  @!P0 LDG.E.EL R10, desc[UR4][R4.64] ;  /* 0x00000004040a8981 */ /* 0x000ee2000c2e1900 */
[----:B------:R-:W-:Y:S02]  /*01c0*/  CS2R R16, SRZ ;  /* 0x0000000000107805 */ /* 0x000fe4000001ff00 */
[----:B------:R-:W-:Y:S01]  /*01d0*/  MOV R24, RZ ;  /* 0x000000ff00187202 */ /* 0x000fe20000000f00 */
[----:B------:R-:W4:Y:S04]  /*01e0*/  @!P0 LDG.E.EL R7, desc[UR4][R4.64+0x4] ;  /* 0x0000040404078981 */ /* 0x000f28000c2e1900 */
[----:B------:R-:W5:Y:S04]  /*01f0*/  @!P0 LDG.E.EL R14, desc[UR4][R4.64+0x14] ;  /* 0x00001404040e8981 */ /* 0x000f68000c2e1900 */
        /* <DEDUP_REMOVED lines=11> */
[----:B------:R1:W5:Y:S01]  /*02b0*/  @!P0 LDG.E.EL R22, desc[UR4][R2.64+0x1c] ;  /* 0x00001c0402168981 */ /* 0x000362000c2e1900 */
[C---:B--2---:R-:W-:Y:S01]  /*02c0*/  FADD R6, R11.reuse, R6 ;  /* 0x000000060b067221 */ /* 0x044fe20000000000 */
[----:B---3--:R-:W-:Y:S01]  /*02d0*/  FADD R27, R11, R10 ;  /* 0x0000000a0b1b7221 */ /* 0x008fe20000000000 */
[C---:B----4-:R-:W-:Y:S01]  /*02e0*/  FADD R7, R15.reuse, R7 ;  /* 0x000000070f077221 */ /* 0x050fe20000000000 */
[----:B-----5:R-:W-:Y:S01]  /*02f0*/  FADD R14, R15, R14 ;  /* 0x0000000e0f0e7221 */ /* 0x020fe20000000000 */
[----:B------:R-:W-:Y:S01]  /*0300*/  FADD R6, R6, R9 ;  /* 0x0000000906067221 */ /* 0x000fe20000000000 */
[C---:B------:R-:W-:Y:S01]  /*0310*/  FADD R9, R20.reuse, R18 ;  /* 0x0000001214097221 */ /* 0x040fe20000000000 */
[----:B------:R-:W-:Y:S01]  /*0320*/  FADD R27, R27, R8 ;  /* 0x000000081b1b7221 */ /* 0x000fe20000000000 */
[----:B------:R-:W-:Y:S01]  /*0330*/  FADD R20, R20, R19 ;  /* 0x0000001314147221 */ /* 0x000fe20000000000 */
[----:B------:R-:W-:Y:S01]  /*0340*/  FADD R7, R7, R12 ;  /* 0x0000000c07077221 */ /* 0x000fe20000000000 */
[----:B------:R-:W-:-:S03]  /*0350*/  FADD R13, R14, R13 ;  /* 0x0000000d0e0d7221 */ /* 0x000fc60000000000 */
[----:B-1----:R-:W-:Y:S01]  /*0360*/  FADD R2, R27, R7 ;  /* 0x000000071b027221 */ /* 0x002fe20000000000 */
[----:B0-----:R-:W-:Y:S01]  /*0370*/  FADD R4, R25, R23 ;  /* 0x0000001719047221 */ /* 0x001fe20000000000 */
[----:B------:R-:W-:Y:S01]  /*0380*/  FADD R3, R6, R13 ;  /* 0x0000000d06037221 */ /* 0x000fe20000000000 */
[----:B------:R-:W-:Y:S01]  /*0390*/  FADD R9, R9, R16 ;  /* 0x0000001009097221 */ /* 0x000fe20000000000 */
[----:B------:R-:W-:Y:S01]  /*03a0*/  FADD R20, R20, R17 ;  /* 0x0000001114147221 */ /* 0x000fe20000000000 */
[----:B------:R-:W-:-:S03]  /*03b0*/  FADD R25, R25, R24 ;  /* 0x0000001819197221 */ /* 0x000fc60000000000 */
[----:B------:R-:W-:Y:S01]  /*03c0*/  FADD R5, R3, R20 ;  /* 0x0000001403057221 */ /* 0x000fe20000000000 */
[----:B------:R-:W-:Y:S01]  /*03d0*/  FADD R21, R4, R21 ;  /* 0x0000001504157221 */ /* 0x000fe20000000000 */
[----:B------:R-:W-:Y:S02]  /*03e0*/  FADD R4, R2, R9 ;  /* 0x0000000902047221 */ /* 0x000fe40000000000 */
[----:B------:R-:W0:Y:S01]  /*03f0*/  LDC.64 R2, c[0x0][0x228] ;  /* 0x00008a00ff027b82 */ /* 0x000e220000000a00 */
[----:B------:R-:W-:Y:S01]  /*0400*/  FADD R22, R25, R22 ;  /* 0x0000001619167221 */ /* 0x000fe20000000000 */
[----:B------:R-:W-:-:S03]  /*0410*/  FADD R4, R21, R4 ;  /* 0x0000000415047221 */ /* 0x000fc60000000000 */
[----:B------:R-:W-:Y:S01]  /*0420*/  FADD R5, R22, R5 ;  /* 0x0000000516057221 */ /* 0x000fe20000000000 */
[----:B------:R-:W-:-:S03]  /*0430*/  FMUL R10, R4, 0.25 ;  /* 0x3e800000040a7820 */ /* 0x000fc60000400000 */
[----:B------:R-:W-:Y:S02]  /*0440*/  FMUL R11, R5, 0.25 ;  /* 0x3e800000050b7820 */ /* 0x000fe40000400000 */
[----:B------:R-:W1:Y:S01]  /*0450*/  LDC.64 R4, c[0x0][0x230] ;  /* 0x00008c00ff047b82 */ /* 0x000e620000000a00 */
[--C-:B------:R-:W-:Y:S01]  /*0460*/  FADD R7, R7, -R10.reuse ;  /* 0x8000000a07077221 */ /* 0x100fe20000000000 */
[--C-:B------:R-:W-:Y:S01]  /*0470*/  FADD R13, R13, -R11.reuse ;  /* 0x8000000b0d0d7221 */ /* 0x100fe20000000000 */
[--C-:B------:R-:W-:Y:S01]  /*0480*/  FADD R27, R27, -R10.reuse ;  /* 0x8000000a1b1b7221 */ /* 0x100fe20000000000 */
[--C-:B------:R-:W-:Y:S01]  /*0490*/  FADD R6, R6, -R11.reuse ;  /* 0x8000000b06067221 */ /* 0x100fe20000000000 */
[----:B------:R-:W-:Y:S01]  /*04a0*/  FMUL R8, R7, R7 ;  /* 0x0000000707087220 */ /* 0x000fe20000400000 */
[----:B------:R-:W-:Y:S01]  /*04b0*/  FMUL R13, R13, R13 ;  /* 0x0000000d0d0d7220 */ /* 0x000fe20000400000 */
[----:B------:R-:W-:Y:S01]  /*04c0*/  FADD R9, R9, -R10 ;  /* 0x8000000a09097221 */ /* 0x000fe20000000000 */
[----:B------:R-:W-:Y:S01]  /*04d0*/  FADD R20, R20, -R11 ;  /* 0x8000000b14147221 */ /* 0x000fe20000000000 */
[----:B------:R-:W-:Y:S01]  /*04e0*/  FFMA R8, R27, R27, R8 ;  /* 0x0000001b1b087223 */ /* 0x000fe20000000008 */
[----:B------:R-:W-:Y:S01]  /*04f0*/  FFMA R13, R6, R6, R13 ;  /* 0x00000006060d7223 */ /* 0x000fe2000000000d */
[----:B0-----:R-:W-:-:S04]  /*0500*/  IMAD.WIDE R2, R0, 0x4, R2 ;  /* 0x0000000400027825 */ /* 0x001fc800078e0202 */
[----:B------:R-:W-:Y:S01]  /*0510*/  FFMA R8, R9, R9, R8 ;  /* 0x0000000909087223 */ /* 0x000fe20000000008 */
[----:B------:R-:W-:Y:S01]  /*0520*/  FFMA R13, R20, R20, R13 ;  /* 0x00000014140d7223 */ /* 0x000fe2000000000d */
[----:B------:R-:W-:Y:S01]  /*0530*/  FADD R21, R21, -R10 ;  /* 0x8000000a15157221 */ /* 0x000fe20000000000 */
[----:B------:R-:W-:Y:S01]  /*0540*/  FADD R22, R22, -R11 ;  /* 0x8000000b16167221 */ /* 0x000fe20000000000 */
[----:B------:R0:W-:Y:S02]  /*0550*/  @!P0 STG.E.64 desc[UR4][R2.64], R10 ;  /* 0x0000000a02008986 */ /* 0x0001e4000c101b04 */
[----:B------:R-:W-:Y:S01]  /*0560*/  FFMA R8, R21, R21, R8 ;  /* 0x0000001515087223 */ /* 0x000fe20000000008 */
[----:B------:R-:W-:Y:S01]  /*0570*/  FFMA R13, R22, R22, R13 ;  /* 0x00000016160d7223 */ /* 0x000fe2000000000d */
[----:B-1----:R-:W-:Y:S01]  /*0580*/  IMAD.WIDE R4, R0, 0x4, R4 ;  /* 0x0000000400047825 */ /* 0x002fe200078e0204 */
[----:B0-----:R-:W-:Y:S06]  /*0590*/  @P0 EXIT ;  /* 0x000000000000094d */ /* 0x001fec0003800000 */
[----:B------:R-:W-:Y:S01]  /*05a0*/  FMUL R8, R8, 0.25 ;  /* 0x3e80000008087820 */ /* 0x000fe20000400000 */
[----:B------:R-:W-:-:S05]  /*05b0*/  FMUL R9, R13, 0.25 ;  /* 0x3e8000000d097820 */ /* 0x000fca0000400000 */
[----:B------:R-:W-:Y:S01]  /*05c0*/  STG.E.64 desc[UR4][R4.64], R8 ;  /* 0x0000000804007986 */ /* 0x000fe2000c101b04 */
[----:B------:R-:W-:Y:S05]  /*05d0*/  EXIT ;  /* 0x000000000000794d */ /* 0x000fea0003800000 */
.L_x_0:
[----:B------:R-:W-:-:S00]  /*05e0*/  BRA `(.L_x_0) ;  /* 0xfffffffc00fc7947 */ /* 0x000fc0000383ffff */
[----:B------:R-:W-:-:S00]  /*05f0*/  NOP ;  /* 0x0000000000007918 */ /* 0x000fc00000000000 */
        /* <DEDUP_REMOVED lines=8> */
.L_x_1:


//--------------------- .nv.constant0.triton_poi_fused_add_div_native_layer_norm_7 --------------------------
	.section	.nv.constant0.triton_poi_fused_add_div_native_layer_norm_7,"a",@progbits
	.sectionflags	@""
	.align	4
.nv.constant0.triton_poi_fused_add_div_native_layer_norm_7:
	.zero		572
